//
// Generated by NVIDIA NVVM Compiler
//
// Compiler Build ID: CL-36424714
// Cuda compilation tools, release 13.0, V13.0.88
// Based on NVVM 20.0.0
//

.version 9.0
.target sm_100
.address_size 64

	// .globl	_Z10foldKernelPmPKmii

.visible .entry _Z10foldKernelPmPKmii(
	.param .u64 .ptr .align 1 _Z10foldKernelPmPKmii_param_0,
	.param .u64 .ptr .align 1 _Z10foldKernelPmPKmii_param_1,
	.param .u32 _Z10foldKernelPmPKmii_param_2,
	.param .u32 _Z10foldKernelPmPKmii_param_3
)
{
	.reg .pred 	%p<13>;
	.reg .b32 	%r<63>;
	.reg .b64 	%rd<85>;

	ld.param.u64 	%rd5, [_Z10foldKernelPmPKmii_param_0];
	ld.param.u64 	%rd6, [_Z10foldKernelPmPKmii_param_1];
	ld.param.u32 	%r26, [_Z10foldKernelPmPKmii_param_2];
	ld.param.u32 	%r27, [_Z10foldKernelPmPKmii_param_3];
	cvta.to.global.u64 	%rd1, %rd6;
	cvta.to.global.u64 	%rd2, %rd5;
	mov.u32 	%r28, %tid.x;
	mov.u32 	%r29, %ctaid.x;
	mov.u32 	%r30, %ntid.x;
	mad.lo.s32 	%r1, %r29, %r30, %r28;
	setp.ge.s32 	%p1, %r1, %r26;
	setp.lt.s32 	%p2, %r27, 1;
	or.pred  	%p3, %p1, %p2;
	@%p3 bra 	$L__BB0_17;
	and.b32  	%r2, %r27, 3;
	setp.lt.u32 	%p4, %r27, 4;
	mov.b32 	%r62, 0;
	@%p4 bra 	$L__BB0_12;
	and.b32  	%r62, %r27, 2147483644;
	neg.s32 	%r57, %r62;
	add.s64 	%rd3, %rd1, -8;
	add.s32 	%r56, %r27, -1;
	mov.b32 	%r58, 0;
$L__BB0_3:
	mul.wide.s32 	%rd7, %r56, 8;
	add.s64 	%rd4, %rd3, %rd7;
	mov.b32 	%r33, 2;
	shl.b32 	%r9, %r33, %r58;
	div.s32 	%r34, %r26, %r9;
	setp.ge.s32 	%p5, %r1, %r34;
	@%p5 bra 	$L__BB0_5;
	mul.lo.s32 	%r35, %r9, %r1;
	mul.wide.s32 	%rd8, %r35, 8;
	add.s64 	%rd9, %rd2, %rd8;
	ld.global.u64 	%rd10, [%rd9];
	ld.global.u64 	%rd11, [%rd4+8];
	mov.b32 	%r36, 8;
	shl.b32 	%r37, %r36, %r58;
	cvt.u64.u32 	%rd12, %r37;
	add.s64 	%rd13, %rd9, %rd12;
	ld.global.u64 	%rd14, [%rd13];
	mad.lo.s64 	%rd15, %rd14, %rd11, %rd10;
	mul.hi.u64 	%rd16, %rd15, 8589934597;
	sub.s64 	%rd17, %rd15, %rd16;
	shr.u64 	%rd18, %rd17, 1;
	add.s64 	%rd19, %rd18, %rd16;
	shr.u64 	%rd20, %rd19, 30;
	mul.lo.s64 	%rd21, %rd20, 2147483647;
	sub.s64 	%rd22, %rd15, %rd21;
	st.global.u64 	[%rd9], %rd22;
$L__BB0_5:
	bar.sync 	0;
	mov.b32 	%r38, 4;
	shl.b32 	%r10, %r38, %r58;
	div.s32 	%r39, %r26, %r10;
	setp.ge.s32 	%p6, %r1, %r39;
	@%p6 bra 	$L__BB0_7;
	mul.lo.s32 	%r40, %r10, %r1;
	shr.u32 	%r41, %r10, 1;
	mul.wide.s32 	%rd23, %r40, 8;
	add.s64 	%rd24, %rd2, %rd23;
	ld.global.u64 	%rd25, [%rd24];
	ld.global.u64 	%rd26, [%rd4];
	mul.wide.u32 	%rd27, %r41, 8;
	add.s64 	%rd28, %rd24, %rd27;
	ld.global.u64 	%rd29, [%rd28];
	mad.lo.s64 	%rd30, %rd29, %rd26, %rd25;
	mul.hi.u64 	%rd31, %rd30, 8589934597;
	sub.s64 	%rd32, %rd30, %rd31;
	shr.u64 	%rd33, %rd32, 1;
	add.s64 	%rd34, %rd33, %rd31;
	shr.u64 	%rd35, %rd34, 30;
	mul.lo.s64 	%rd36, %rd35, 2147483647;
	sub.s64 	%rd37, %rd30, %rd36;
	st.global.u64 	[%rd24], %rd37;
$L__BB0_7:
	bar.sync 	0;
	mov.b32 	%r42, 8;
	shl.b32 	%r11, %r42, %r58;
	div.s32 	%r43, %r26, %r11;
	setp.ge.s32 	%p7, %r1, %r43;
	@%p7 bra 	$L__BB0_9;
	mul.lo.s32 	%r44, %r11, %r1;
	shr.s32 	%r45, %r11, 1;
	mul.wide.s32 	%rd38, %r44, 8;
	add.s64 	%rd39, %rd2, %rd38;
	ld.global.u64 	%rd40, [%rd39];
	ld.global.u64 	%rd41, [%rd4+-8];
	mul.wide.s32 	%rd42, %r45, 8;
	add.s64 	%rd43, %rd39, %rd42;
	ld.global.u64 	%rd44, [%rd43];
	mad.lo.s64 	%rd45, %rd44, %rd41, %rd40;
	mul.hi.u64 	%rd46, %rd45, 8589934597;
	sub.s64 	%rd47, %rd45, %rd46;
	shr.u64 	%rd48, %rd47, 1;
	add.s64 	%rd49, %rd48, %rd46;
	shr.u64 	%rd50, %rd49, 30;
	mul.lo.s64 	%rd51, %rd50, 2147483647;
	sub.s64 	%rd52, %rd45, %rd51;
	st.global.u64 	[%rd39], %rd52;
$L__BB0_9:
	bar.sync 	0;
	mov.b32 	%r46, 16;
	shl.b32 	%r12, %r46, %r58;
	div.s32 	%r47, %r26, %r12;
	setp.ge.s32 	%p8, %r1, %r47;
	@%p8 bra 	$L__BB0_11;
	mul.lo.s32 	%r48, %r12, %r1;
	mul.wide.s32 	%rd53, %r48, 8;
	add.s64 	%rd54, %rd2, %rd53;
	ld.global.u64 	%rd55, [%rd54];
	ld.global.u64 	%rd56, [%rd4+-16];
	mov.b32 	%r49, 64;
	shl.b32 	%r50, %r49, %r58;
	cvt.u64.u32 	%rd57, %r50;
	add.s64 	%rd58, %rd54, %rd57;
	ld.global.u64 	%rd59, [%rd58];
	mad.lo.s64 	%rd60, %rd59, %rd56, %rd55;
	mul.hi.u64 	%rd61, %rd60, 8589934597;
	sub.s64 	%rd62, %rd60, %rd61;
	shr.u64 	%rd63, %rd62, 1;
	add.s64 	%rd64, %rd63, %rd61;
	shr.u64 	%rd65, %rd64, 30;
	mul.lo.s64 	%rd66, %rd65, 2147483647;
	sub.s64 	%rd67, %rd60, %rd66;
	st.global.u64 	[%rd54], %rd67;
$L__BB0_11:
	bar.sync 	0;
	add.s32 	%r58, %r58, 4;
	add.s32 	%r57, %r57, 4;
	add.s32 	%r56, %r56, -4;
	setp.ne.s32 	%p9, %r57, 0;
	@%p9 bra 	$L__BB0_3;
$L__BB0_12:
	setp.eq.s32 	%p10, %r2, 0;
	@%p10 bra 	$L__BB0_17;
	not.b32 	%r51, %r62;
	add.s32 	%r61, %r51, %r27;
	neg.s32 	%r60, %r2;
$L__BB0_14:
	.pragma "nounroll";
	mov.b32 	%r52, 2;
	shl.b32 	%r22, %r52, %r62;
	div.s32 	%r53, %r26, %r22;
	setp.ge.s32 	%p11, %r1, %r53;
	@%p11 bra 	$L__BB0_16;
	mul.lo.s32 	%r54, %r22, %r1;
	shr.s32 	%r55, %r22, 1;
	mul.wide.s32 	%rd68, %r54, 8;
	add.s64 	%rd69, %rd2, %rd68;
	ld.global.u64 	%rd70, [%rd69];
	mul.wide.s32 	%rd71, %r61, 8;
	add.s64 	%rd72, %rd1, %rd71;
	ld.global.u64 	%rd73, [%rd72];
	mul.wide.s32 	%rd74, %r55, 8;
	add.s64 	%rd75, %rd69, %rd74;
	ld.global.u64 	%rd76, [%rd75];
	mad.lo.s64 	%rd77, %rd76, %rd73, %rd70;
	mul.hi.u64 	%rd78, %rd77, 8589934597;
	sub.s64 	%rd79, %rd77, %rd78;
	shr.u64 	%rd80, %rd79, 1;
	add.s64 	%rd81, %rd80, %rd78;
	shr.u64 	%rd82, %rd81, 30;
	mul.lo.s64 	%rd83, %rd82, 2147483647;
	sub.s64 	%rd84, %rd77, %rd83;
	st.global.u64 	[%rd69], %rd84;
$L__BB0_16:
	bar.sync 	0;
	add.s32 	%r62, %r62, 1;
	add.s32 	%r61, %r61, -1;
	add.s32 	%r60, %r60, 1;
	setp.ne.s32 	%p12, %r60, 0;
	@%p12 bra 	$L__BB0_14;
$L__BB0_17:
	ret;

}


// ===== COMPILED SASS (sm_100) =====

	.target	sm_100

	.elftype	@"ET_EXEC"


//--------------------- .note.nv.tkinfo           --------------------------
	.section	.note.nv.tkinfo,"",@"SHT_NOTE"
	.sectionflags	@"SHF_NOTE_NV_TKINFO"
	.tkinfo
        /*0018*/ 	.word	0x00000002
        /*0030*/ 	.string	""
        /*0030*/ 	.string	"ptxas"
        /*0030*/ 	.string	"Cuda compilation tools, release 13.0, V13.0.88"
        /*0030*/ 	.string	"Build cuda_13.0.r13.0/compiler.36424714_0"
        /*0030*/ 	.string	"-arch sm_100 -m 64 "



//--------------------- .note.nv.cuinfo           --------------------------
	.section	.note.nv.cuinfo,"",@"SHT_NOTE"
	.sectionflags	@"SHF_NOTE_NV_CUINFO"
        /*0018*/ 	.short	0x0002
        /*001a*/ 	.short	0x0064
        /*001c*/ 	.short	0x0082
	.zero		2


//--------------------- .nv.info                  --------------------------
	.section	.nv.info,"",@"SHT_CUDA_INFO"
	.align	4


	//----- nvinfo : EIATTR_REGCOUNT
	.align		4
        /*0000*/ 	.byte	0x04, 0x2f
        /*0002*/ 	.short	(.L_1 - .L_0)
	.align		4
.L_0:
        /*0004*/ 	.word	index@(_Z10foldKernelPmPKmii)
        /*0008*/ 	.word	0x0000001c


	//----- nvinfo : EIATTR_FRAME_SIZE
	.align		4
.L_1:
        /*000c*/ 	.byte	0x04, 0x11
        /*000e*/ 	.short	(.L_3 - .L_2)
	.align		4
.L_2:
        /*0010*/ 	.word	index@(_Z10foldKernelPmPKmii)
        /*0014*/ 	.word	0x00000000


	//----- nvinfo : EIATTR_MIN_STACK_SIZE
	.align		4
.L_3:
        /*0018*/ 	.byte	0x04, 0x12
        /*001a*/ 	.short	(.L_5 - .L_4)
	.align		4
.L_4:
        /*001c*/ 	.word	index@(_Z10foldKernelPmPKmii)
        /*0020*/ 	.word	0x00000000
.L_5:


//--------------------- .nv.compat                --------------------------
	.section	.nv.compat,"",@"SHT_CUDA_COMPAT_INFO"
	.align	4
        /*0000*/ 	.byte	0x02, 0x09, 0x00, 0x00, 0x02, 0x02, 0x01, 0x00, 0x02, 0x05, 0x05, 0x00, 0x03, 0x07, 0x01, 0x01
        /*0010*/ 	.byte	0x02, 0x03, 0x00, 0x00, 0x02, 0x06, 0x01, 0x00, 0x04, 0x0b, 0x08, 0x00, 0x09, 0x00, 0x00, 0x00
        /*0020*/ 	.byte	0x00, 0x00, 0x00, 0x00


//--------------------- .nv.info._Z10foldKernelPmPKmii --------------------------
	.section	.nv.info._Z10foldKernelPmPKmii,"",@"SHT_CUDA_INFO"
	.sectionflags	@""
	.align	4


	//----- nvinfo : EIATTR_CUDA_API_VERSION
	.align		4
        /*0000*/ 	.byte	0x04, 0x37
        /*0002*/ 	.short	(.L_7 - .L_6)
.L_6:
        /*0004*/ 	.word	0x00000082


	//----- nvinfo : EIATTR_KPARAM_INFO
	.align		4
.L_7:
        /*0008*/ 	.byte	0x04, 0x17
        /*000a*/ 	.short	(.L_9 - .L_8)
.L_8:
        /*000c*/ 	.word	0x00000000
        /*0010*/ 	.short	0x0003
        /*0012*/ 	.short	0x0014
        /*0014*/ 	.byte	0x00, 0xf0, 0x11, 0x00


	//----- nvinfo : EIATTR_KPARAM_INFO
	.align		4
.L_9:
        /*0018*/ 	.byte	0x04, 0x17
        /*001a*/ 	.short	(.L_11 - .L_10)
.L_10:
        /*001c*/ 	.word	0x00000000
        /*0020*/ 	.short	0x0002
        /*0022*/ 	.short	0x0010
        /*0024*/ 	.byte	0x00, 0xf0, 0x11, 0x00


	//----- nvinfo : EIATTR_KPARAM_INFO
	.align		4
.L_11:
        /*0028*/ 	.byte	0x04, 0x17
        /*002a*/ 	.short	(.L_13 - .L_12)
.L_12:
        /*002c*/ 	.word	0x00000000
        /*0030*/ 	.short	0x0001
        /*0032*/ 	.short	0x0008
        /*0034*/ 	.byte	0x00, 0xf5, 0x21, 0x00


	//----- nvinfo : EIATTR_KPARAM_INFO
	.align		4
.L_13:
        /*0038*/ 	.byte	0x04, 0x17
        /*003a*/ 	.short	(.L_15 - .L_14)
.L_14:
        /*003c*/ 	.word	0x00000000
        /*0040*/ 	.short	0x0000
        /*0042*/ 	.short	0x0000
        /*0044*/ 	.byte	0x00, 0xf5, 0x21, 0x00


	//----- nvinfo : EIATTR_SPARSE_MMA_MASK
	.align		4
.L_15:
        /*0048*/ 	.byte	0x03, 0x50
        /*004a*/ 	.short	0x0000


	//----- nvinfo : EIATTR_MAXREG_COUNT
	.align		4
        /*004c*/ 	.byte	0x03, 0x1b
        /*004e*/ 	.short	0x00ff


	//----- nvinfo : EIATTR_NUM_BARRIERS
	.align		4
        /*0050*/ 	.byte	0x02, 0x4c
        /*0052*/ 	.byte	0x01
	.zero		1


	//----- nvinfo : EIATTR_MERCURY_ISA_VERSION
	.align		4
        /*0054*/ 	.byte	0x03, 0x5f
        /*0056*/ 	.short	0x0101


	//----- nvinfo : EIATTR_VRC_CTA_INIT_COUNT
	.align		4
        /*0058*/ 	.byte	0x02, 0x4a
	.zero		1
	.zero		1


	//----- nvinfo : EIATTR_EXIT_INSTR_OFFSETS
	.align		4
        /*005c*/ 	.byte	0x04, 0x1c
        /*005e*/ 	.short	(.L_17 - .L_16)


	//   ....[0]....
.L_16:
        /*0060*/ 	.word	0x00000080


	//   ....[1]....
        /*0064*/ 	.word	0x00001180


	//   ....[2]....
        /*0068*/ 	.word	0x00001640


	//----- nvinfo : EIATTR_CRS_STACK_SIZE
	.align		4
.L_17:
        /*006c*/ 	.byte	0x04, 0x1e
        /*006e*/ 	.short	(.L_19 - .L_18)
.L_18:
        /*0070*/ 	.word	0x00000000


	//----- nvinfo : EIATTR_CBANK_PARAM_SIZE
	.align		4
.L_19:
        /*0074*/ 	.byte	0x03, 0x19
        /*0076*/ 	.short	0x0018


	//----- nvinfo : EIATTR_PARAM_CBANK
	.align		4
        /*0078*/ 	.byte	0x04, 0x0a
        /*007a*/ 	.short	(.L_21 - .L_20)
	.align		4
.L_20:
        /*007c*/ 	.word	index@(.nv.constant0._Z10foldKernelPmPKmii)
        /*0080*/ 	.short	0x0380
        /*0082*/ 	.short	0x0018


	//----- nvinfo : EIATTR_SW_WAR
	.align		4
.L_21:
        /*0084*/ 	.byte	0x04, 0x36
        /*0086*/ 	.short	(.L_23 - .L_22)
.L_22:
        /*0088*/ 	.word	0x00000008
.L_23:


//--------------------- .nv.callgraph             --------------------------
	.section	.nv.callgraph,"",@"SHT_CUDA_CALLGRAPH"
	.align	4
	.sectionentsize	8
	.align		4
        /*0000*/ 	.word	0x00000000
	.align		4
        /*0004*/ 	.word	0xffffffff
	.align		4
        /*0008*/ 	.word	0x00000000
	.align		4
        /*000c*/ 	.word	0xfffffffe
	.align		4
        /*0010*/ 	.word	0x00000000
	.align		4
        /*0014*/ 	.word	0xfffffffd
	.align		4
        /*0018*/ 	.word	0x00000000
	.align		4
        /*001c*/ 	.word	0xfffffffc


//--------------------- .text._Z10foldKernelPmPKmii --------------------------
	.section	.text._Z10foldKernelPmPKmii,"ax",@progbits
	.align	128
        .global         _Z10foldKernelPmPKmii
        .type           _Z10foldKernelPmPKmii,@function
        .size           _Z10foldKernelPmPKmii,(.L_x_14 - _Z10foldKernelPmPKmii)
        .other          _Z10foldKernelPmPKmii,@"STO_CUDA_ENTRY STV_DEFAULT"
_Z10foldKernelPmPKmii:
.text._Z10foldKernelPmPKmii:
[----:B------:R-:W-:Y:S01]  /*0000*/  LDC R1, c[0x0][0x37c] ;  /* 0x0000df00ff017b82 */ /* 0x000fe20000000800 */
[----:B------:R-:W0:Y:S07]  /*0010*/  S2R R3, SR_TID.X ;  /* 0x0000000000037919 */ /* 0x000e2e0000002100 */
[----:B------:R-:W0:Y:S08]  /*0020*/  S2UR UR4, SR_CTAID.X ;  /* 0x00000000000479c3 */ /* 0x000e300000002500 */
[----:B------:R-:W0:Y:S08]  /*0030*/  LDC R0, c[0x0][0x360] ;  /* 0x0000d800ff007b82 */ /* 0x000e300000000800 */
[----:B------:R-:W1:Y:S01]  /*0040*/  LDC.64 R6, c[0x0][0x390] ;  /* 0x0000e400ff067b82 */ /* 0x000e620000000a00 */
[----:B0-----:R-:W-:Y:S01]  /*0050*/  IMAD R3, R0, UR4, R3 ;  /* 0x0000000400037c24 */ /* 0x001fe2000f8e0203 */
[----:B-1----:R-:W-:-:S04]  /*0060*/  ISETP.GE.AND P0, PT, R7, 0x1, PT ;  /* 0x000000010700780c */ /* 0x002fc80003f06270 */
[----:B------:R-:W-:-:S13]  /*0070*/  ISETP.GE.OR P0, PT, R3, R6, !P0 ;  /* 0x000000060300720c */ /* 0x000fda0004706670 */
[----:B------:R-:W-:Y:S05]  /*0080*/  @P0 EXIT ;  /* 0x000000000000094d */ /* 0x000fea0003800000 */
[C---:B------:R-:W-:Y:S01]  /*0090*/  ISETP.GE.U32.AND P0, PT, R7.reuse, 0x4, PT ;  /* 0x000000040700780c */ /* 0x040fe20003f06070 */
[----:B------:R-:W0:Y:S01]  /*00a0*/  LDCU.64 UR8, c[0x0][0x358] ;  /* 0x00006b00ff0877ac */ /* 0x000e220008000a00 */
[----:B------:R-:W-:Y:S01]  /*00b0*/  LOP3.LUT R0, R7, 0x3, RZ, 0xc0, !PT ;  /* 0x0000000307007812 */ /* 0x000fe200078ec0ff */
[----:B------:R-:W-:-:S10]  /*00c0*/  IMAD.MOV.U32 R2, RZ, RZ, RZ ;  /* 0x000000ffff027224 */ /* 0x000fd400078e00ff */
[----:B------:R-:W-:Y:S05]  /*00d0*/  @!P0 BRA `(.L_x_0) ;  /* 0x0000001000248947 */ /* 0x000fea0003800000 */
[----:B------:R-:W1:Y:S01]  /*00e0*/  LDC R4, c[0x0][0x390] ;  /* 0x0000e400ff047b82 */ /* 0x000e620000000800 */
[----:B------:R-:W2:Y:S01]  /*00f0*/  LDCU.64 UR6, c[0x0][0x388] ;  /* 0x00007100ff0677ac */ /* 0x000ea20008000a00 */
[C---:B------:R-:W-:Y:S01]  /*0100*/  LOP3.LUT R2, R7.reuse, 0x7ffffffc, RZ, 0xc0, !PT ;  /* 0x7ffffffc07027812 */ /* 0x040fe200078ec0ff */
[----:B------:R-:W-:Y:S01]  /*0110*/  VIADD R7, R7, 0xffffffff ;  /* 0xffffffff07077836 */ /* 0x000fe20000000000 */
[----:B------:R-:W-:Y:S01]  /*0120*/  IABS R5, R6 ;  /* 0x0000000600057213 */ /* 0x000fe20000000000 */
[----:B------:R-:W-:Y:S01]  /*0130*/  UMOV UR4, URZ ;  /* 0x000000ff00047c82 */ /* 0x000fe20008000000 */
[----:B------:R-:W-:Y:S02]  /*0140*/  IADD3 R22, PT, PT, -R2, RZ, RZ ;  /* 0x000000ff02167210 */ /* 0x000fe40007ffe1ff */
[----:B------:R-:W3:Y:S01]  /*0150*/  LDC.64 R8, c[0x0][0x380] ;  /* 0x0000e000ff087b82 */ /* 0x000ee20000000a00 */
[----:B--2---:R-:W-:-:S04]  /*0160*/  UIADD3 UR6, UP0, UPT, UR6, -0x8, URZ ;  /* 0xfffffff806067890 */ /* 0x004fc8000ff1e0ff */
[----:B------:R-:W-:-:S12]  /*0170*/  UIADD3.X UR7, UPT, UPT, UR7, -0x1, URZ, UP0, !UPT ;  /* 0xffffffff07077890 */ /* 0x000fd800087fe4ff */
.L_x_9:
[----:B0-----:R-:W-:Y:S01]  /*0180*/  IMAD.MOV.U32 R12, RZ, RZ, 0x2 ;  /* 0x00000002ff0c7424 */ /* 0x001fe200078e00ff */
[----:B------:R-:W-:Y:S01]  /*0190*/  BSSY.RECONVERGENT B0, `(.L_x_1) ;  /* 0x0000040000007945 */ /* 0x000fe20003800200 */
[----:B-1----:R-:W-:-:S03]  /*01a0*/  IMAD.MOV.U32 R6, RZ, RZ, R4 ;  /* 0x000000ffff067224 */ /* 0x002fc600078e0004 */
[----:B------:R-:W-:Y:S02]  /*01b0*/  SHF.L.U32 R12, R12, UR4, RZ ;  /* 0x000000040c0c7c19 */ /* 0x000fe400080006ff */
[----:B------:R-:W-:Y:S02]  /*01c0*/  IABS R23, R6 ;  /* 0x0000000600177213 */ /* 0x000fe40000000000 */
[-C--:B------:R-:W-:Y:S02]  /*01d0*/  IABS R16, R12.reuse ;  /* 0x0000000c00107213 */ /* 0x080fe40000000000 */
[----:B------:R-:W-:Y:S02]  /*01e0*/  IABS R17, R12 ;  /* 0x0000000c00117213 */ /* 0x000fe40000000000 */
[----:B------:R-:W1:Y:S08]  /*01f0*/  I2F.RP R13, R16 ;  /* 0x00000010000d7306 */ /* 0x000e700000209400 */
[----:B-1----:R-:W1:Y:S02]  /*0200*/  MUFU.RCP R13, R13 ;  /* 0x0000000d000d7308 */ /* 0x002e640000001000 */
[----:B-1----:R-:W-:-:S06]  /*0210*/  VIADD R10, R13, 0xffffffe ;  /* 0x0ffffffe0d0a7836 */ /* 0x002fcc0000000000 */
[----:B------:R1:W2:Y:S02]  /*0220*/  F2I.FTZ.U32.TRUNC.NTZ R11, R10 ;  /* 0x0000000a000b7305 */ /* 0x0002a4000021f000 */
[----:B-1----:R-:W-:Y:S01]  /*0230*/  IMAD.MOV.U32 R10, RZ, RZ, RZ ;  /* 0x000000ffff0a7224 */ /* 0x002fe200078e00ff */
[----:B--2---:R-:W-:-:S05]  /*0240*/  IADD3 R15, PT, PT, RZ, -R11, RZ ;  /* 0x8000000bff0f7210 */ /* 0x004fca0007ffe0ff */
[----:B------:R-:W-:-:S04]  /*0250*/  IMAD R15, R15, R16, RZ ;  /* 0x000000100f0f7224 */ /* 0x000fc800078e02ff */
[----:B------:R-:W-:Y:S01]  /*0260*/  IMAD.HI.U32 R14, R11, R15, R10 ;  /* 0x0000000f0b0e7227 */ /* 0x000fe200078e000a */
[----:B------:R-:W-:Y:S02]  /*0270*/  IADD3 R10, PT, PT, RZ, -R17, RZ ;  /* 0x80000011ff0a7210 */ /* 0x000fe40007ffe0ff */
[----:B------:R-:W-:-:S03]  /*0280*/  MOV R11, UR7 ;  /* 0x00000007000b7c02 */ /* 0x000fc60008000f00 */
[----:B------:R-:W-:-:S04]  /*0290*/  IMAD.HI.U32 R14, R14, R5, RZ ;  /* 0x000000050e0e7227 */ /* 0x000fc800078e00ff */
[----:B------:R-:W-:Y:S02]  /*02a0*/  IMAD R5, R14, R10, R23 ;  /* 0x0000000a0e057224 */ /* 0x000fe400078e0217 */
[----:B------:R-:W-:-:S03]  /*02b0*/  IMAD.U32 R10, RZ, RZ, UR6 ;  /* 0x00000006ff0a7e24 */ /* 0x000fc6000f8e00ff */
[----:B------:R-:W-:Y:S01]  /*02c0*/  ISETP.GT.U32.AND P2, PT, R16, R5, PT ;  /* 0x000000051000720c */ /* 0x000fe20003f44070 */
[----:B------:R-:W-:-:S12]  /*02d0*/  IMAD.WIDE R10, R7, 0x8, R10 ;  /* 0x00000008070a7825 */ /* 0x000fd800078e020a */
[----:B------:R-:W-:Y:S02]  /*02e0*/  @!P2 IMAD.IADD R5, R5, 0x1, -R16 ;  /* 0x000000010505a824 */ /* 0x000fe400078e0a10 */
[----:B------:R-:W-:Y:S01]  /*02f0*/  @!P2 VIADD R14, R14, 0x1 ;  /* 0x000000010e0ea836 */ /* 0x000fe20000000000 */
[C---:B------:R-:W-:Y:S02]  /*0300*/  ISETP.NE.AND P2, PT, R12.reuse, RZ, PT ;  /* 0x000000ff0c00720c */ /* 0x040fe40003f45270 */
[----:B------:R-:W-:Y:S02]  /*0310*/  ISETP.GE.U32.AND P0, PT, R5, R16, PT ;  /* 0x000000100500720c */ /* 0x000fe40003f06070 */
[----:B------:R-:W-:-:S04]  /*0320*/  LOP3.LUT R5, R12, R6, RZ, 0x3c, !PT ;  /* 0x000000060c057212 */ /* 0x000fc800078e3cff */
[----:B------:R-:W-:-:S07]  /*0330*/  ISETP.GE.AND P1, PT, R5, RZ, PT ;  /* 0x000000ff0500720c */ /* 0x000fce0003f26270 */
[----:B------:R-:W-:-:S06]  /*0340*/  @P0 IADD3 R14, PT, PT, R14, 0x1, RZ ;  /* 0x000000010e0e0810 */ /* 0x000fcc0007ffe0ff */
[----:B------:R-:W-:Y:S01]  /*0350*/  @!P1 IMAD.MOV R14, RZ, RZ, -R14 ;  /* 0x000000ffff0e9224 */ /* 0x000fe200078e0a0e */
[----:B------:R-:W-:-:S04]  /*0360*/  @!P2 LOP3.LUT R14, RZ, R12, RZ, 0x33, !PT ;  /* 0x0000000cff0ea212 */ /* 0x000fc800078e33ff */
[----:B------:R-:W-:-:S13]  /*0370*/  ISETP.GE.AND P0, PT, R3, R14, PT ;  /* 0x0000000e0300720c */ /* 0x000fda0003f06270 */
[----:B------:R-:W-:Y:S05]  /*0380*/  @P0 BRA `(.L_x_2) ;  /* 0x0000000000800947 */ /* 0x000fea0003800000 */
[----:B------:R-:W-:Y:S01]  /*0390*/  IMAD R21, R3, R12, RZ ;  /* 0x0000000c03157224 */ /* 0x000fe200078e02ff */
[----:B------:R-:W-:Y:S01]  /*03a0*/  UMOV UR5, 0x8 ;  /* 0x0000000800057882 */ /* 0x000fe20000000000 */
[----:B0-----:R-:W2:Y:S01]  /*03b0*/  LDG.E.64 R14, desc[UR8][R10.64+0x8] ;  /* 0x000008080a0e7981 */ /* 0x001ea2000c1e1b00 */
[----:B------:R-:W-:Y:S01]  /*03c0*/  USHF.L.U32 UR5, UR5, UR4, URZ ;  /* 0x0000000405057299 */ /* 0x000fe200080006ff */
[----:B---3--:R-:W-:-:S05]  /*03d0*/  IMAD.WIDE R20, R21, 0x8, R8 ;  /* 0x0000000815147825 */ /* 0x008fca00078e0208 */
[----:B------:R-:W-:Y:S01]  /*03e0*/  IADD3 R24, P0, PT, R20, UR5, RZ ;  /* 0x0000000514187c10 */ /* 0x000fe2000ff1e0ff */
[----:B------:R-:W3:Y:S04]  /*03f0*/  LDG.E.64 R12, desc[UR8][R20.64] ;  /* 0x00000008140c7981 */ /* 0x000ee8000c1e1b00 */
[----:B------:R-:W-:-:S05]  /*0400*/  IMAD.X R25, RZ, RZ, R21, P0 ;  /* 0x000000ffff197224 */ /* 0x000fca00000e0615 */
[----:B------:R-:W2:Y:S02]  /*0410*/  LDG.E.64 R16, desc[UR8][R24.64] ;  /* 0x0000000818107981 */ /* 0x000ea4000c1e1b00 */
[----:B--2---:R-:W-:Y:S02]  /*0420*/  IMAD R5, R17, R14, RZ ;  /* 0x0000000e11057224 */ /* 0x004fe400078e02ff */
[----:B---3--:R-:W-:-:S04]  /*0430*/  IMAD.WIDE.U32 R12, R14, R16, R12 ;  /* 0x000000100e0c7225 */ /* 0x008fc800078e000c */
[----:B------:R-:W-:-:S04]  /*0440*/  IMAD R5, R15, R16, R5 ;  /* 0x000000100f057224 */ /* 0x000fc800078e0205 */
[----:B------:R-:W-:-:S04]  /*0450*/  IMAD.IADD R13, R13, 0x1, R5 ;  /* 0x000000010d0d7824 */ /* 0x000fc800078e0205 */
[----:B------:R-:W-:-:S04]  /*0460*/  IMAD.WIDE.U32 R14, R13, 0x5, RZ ;  /* 0x000000050d0e7825 */ /* 0x000fc800078e00ff */
[----:B------:R-:W-:-:S04]  /*0470*/  IMAD.WIDE.U32 R16, R12, 0x5, RZ ;  /* 0x000000050c107825 */ /* 0x000fc800078e00ff */
[----:B------:R-:W-:-:S05]  /*0480*/  IMAD.WIDE.U32 R14, P0, R12, 0x2, R14 ;  /* 0x000000020c0e7825 */ /* 0x000fca000780000e */
[----:B------:R-:W-:Y:S01]  /*0490*/  IADD3.X R19, PT, PT, RZ, RZ, RZ, P0, !PT ;  /* 0x000000ffff137210 */ /* 0x000fe200007fe4ff */
[----:B------:R-:W-:Y:S01]  /*04a0*/  IMAD.MOV.U32 R18, RZ, RZ, R15 ;  /* 0x000000ffff127224 */ /* 0x000fe200078e000f */
[----:B------:R-:W-:-:S05]  /*04b0*/  IADD3 RZ, P0, PT, R17, R14, RZ ;  /* 0x0000000e11ff7210 */ /* 0x000fca0007f1e0ff */
[----:B------:R-:W-:-:S03]  /*04c0*/  IMAD.WIDE.U32.X R18, R13, 0x2, R18, P0 ;  /* 0x000000020d127825 */ /* 0x000fc600000e0412 */
[----:B------:R-:W-:-:S05]  /*04d0*/  IADD3 R5, P0, PT, R12, -R18, RZ ;  /* 0x800000120c057210 */ /* 0x000fca0007f1e0ff */
[----:B------:R-:W-:-:S05]  /*04e0*/  IMAD.X R14, R13, 0x1, ~R19, P0 ;  /* 0x000000010d0e7824 */ /* 0x000fca00000e0e13 */
[--C-:B------:R-:W-:Y:S02]  /*04f0*/  SHF.R.U64 R5, R5, 0x1, R14.reuse ;  /* 0x0000000105057819 */ /* 0x100fe4000000120e */
[----:B------:R-:W-:Y:S02]  /*0500*/  SHF.R.U32.HI R15, RZ, 0x1, R14 ;  /* 0x00000001ff0f7819 */ /* 0x000fe4000001160e */
[----:B------:R-:W-:-:S04]  /*0510*/  IADD3 R5, P0, PT, R5, R18, RZ ;  /* 0x0000001205057210 */ /* 0x000fc80007f1e0ff */
[----:B------:R-:W-:-:S04]  /*0520*/  IADD3.X R14, PT, PT, R15, R19, RZ, P0, !PT ;  /* 0x000000130f0e7210 */ /* 0x000fc800007fe4ff */
[--C-:B------:R-:W-:Y:S02]  /*0530*/  SHF.R.U64 R5, R5, 0x1e, R14.reuse ;  /* 0x0000001e05057819 */ /* 0x100fe4000000120e */
[----:B------:R-:W-:-:S03]  /*0540*/  SHF.R.U32.HI R14, RZ, 0x1e, R14 ;  /* 0x0000001eff0e7819 */ /* 0x000fc6000001160e */
[----:B------:R-:W-:-:S04]  /*0550*/  IMAD.WIDE.U32 R12, R5, -0x7fffffff, R12 ;  /* 0x80000001050c7825 */ /* 0x000fc800078e000c */
[----:B------:R-:W-:-:S05]  /*0560*/  IMAD R14, R14, -0x7fffffff, RZ ;  /* 0x800000010e0e7824 */ /* 0x000fca00078e02ff */
[----:B------:R-:W-:-:S05]  /*0570*/  IADD3 R13, PT, PT, R13, -R5, R14 ;  /* 0x800000050d0d7210 */ /* 0x000fca0007ffe00e */
[----:B------:R1:W-:Y:S02]  /*0580*/  STG.E.64 desc[UR8][R20.64], R12 ;  /* 0x0000000c14007986 */ /* 0x0003e4000c101b08 */
.L_x_2:
[----:B0-----:R-:W-:Y:S05]  /*0590*/  BSYNC.RECONVERGENT B0 ;  /* 0x0000000000007941 */ /* 0x001fea0003800200 */
.L_x_1:
[----:B-1----:R-:W-:Y:S01]  /*05a0*/  IMAD.MOV.U32 R12, RZ, RZ, 0x4 ;  /* 0x00000004ff0c7424 */ /* 0x002fe200078e00ff */
[----:B------:R-:W-:Y:S04]  /*05b0*/  BAR.SYNC.DEFER_BLOCKING 0x0 ;  /* 0x0000000000007b1d */ /* 0x000fe80000010000 */
[----:B------:R-:W-:Y:S02]  /*05c0*/  SHF.L.U32 R12, R12, UR4, RZ ;  /* 0x000000040c0c7c19 */ /* 0x000fe400080006ff */
[----:B------:R-:W-:Y:S02]  /*05d0*/  BSSY.RECONVERGENT B0, `(.L_x_3) ;  /* 0x0000039000007945 */ /* 0x000fe40003800200 */
[-C--:B------:R-:W-:Y:S02]  /*05e0*/  IABS R18, R12.reuse ;  /* 0x0000000c00127213 */ /* 0x080fe40000000000 */
[----:B------:R-:W-:-:S02]  /*05f0*/  IABS R16, R12 ;  /* 0x0000000c00107213 */ /* 0x000fc40000000000 */
[----:B------:R-:W0:Y:S08]  /*0600*/  I2F.RP R13, R18 ;  /* 0x00000012000d7306 */ /* 0x000e300000209400 */
[----:B0-----:R-:W0:Y:S02]  /*0610*/  MUFU.RCP R13, R13 ;  /* 0x0000000d000d7308 */ /* 0x001e240000001000 */
[----:B0-----:R-:W-:-:S02]  /*0620*/  VIADD R14, R13, 0xffffffe ;  /* 0x0ffffffe0d0e7836 */ /* 0x001fc40000000000 */
[----:B------:R-:W-:-:S04]  /*0630*/  IMAD.MOV R13, RZ, RZ, -R16 ;  /* 0x000000ffff0d7224 */ /* 0x000fc800078e0a10 */
[----:B------:R0:W1:Y:S02]  /*0640*/  F2I.FTZ.U32.TRUNC.NTZ R15, R14 ;  /* 0x0000000e000f7305 */ /* 0x000064000021f000 */
[----:B0-----:R-:W-:Y:S01]  /*0650*/  IMAD.MOV.U32 R14, RZ, RZ, RZ ;  /* 0x000000ffff0e7224 */ /* 0x001fe200078e00ff */
[----:B-1----:R-:W-:-:S05]  /*0660*/  IADD3 R5, PT, PT, RZ, -R15, RZ ;  /* 0x8000000fff057210 */ /* 0x002fca0007ffe0ff */
[----:B------:R-:W-:-:S04]  /*0670*/  IMAD R5, R5, R18, RZ ;  /* 0x0000001205057224 */ /* 0x000fc800078e02ff */
[----:B------:R-:W-:Y:S01]  /*0680*/  IMAD.HI.U32 R16, R15, R5, R14 ;  /* 0x000000050f107227 */ /* 0x000fe200078e000e */
[----:B------:R-:W-:-:S05]  /*0690*/  MOV R5, R23 ;  /* 0x0000001700057202 */ /* 0x000fca0000000f00 */
[----:B------:R-:W-:-:S04]  /*06a0*/  IMAD.HI.U32 R16, R16, R5, RZ ;  /* 0x0000000510107227 */ /* 0x000fc800078e00ff */
[----:B------:R-:W-:-:S05]  /*06b0*/  IMAD R13, R16, R13, R23 ;  /* 0x0000000d100d7224 */ /* 0x000fca00078e0217 */
[----:B------:R-:W-:-:S13]  /*06c0*/  ISETP.GT.U32.AND P2, PT, R18, R13, PT ;  /* 0x0000000d1200720c */ /* 0x000fda0003f44070 */
        /* <DEDUP_REMOVED lines=12> */
[----:B------:R-:W-:Y:S01]  /*0790*/  SHF.R.U32.HI R25, RZ, 0x1, R12 ;  /* 0x00000001ff197819 */ /* 0x000fe2000001160c */
[----:B------:R-:W2:Y:S02]  /*07a0*/  LDG.E.64 R16, desc[UR8][R10.64] ;  /* 0x000000080a107981 */ /* 0x000ea4000c1e1b00 */
[----:B---3--:R-:W-:-:S05]  /*07b0*/  IMAD.WIDE R20, R21, 0x8, R8 ;  /* 0x0000000815147825 */ /* 0x008fca00078e0208 */
[----:B------:R-:W3:Y:S01]  /*07c0*/  LDG.E.64 R12, desc[UR8][R20.64] ;  /* 0x00000008140c7981 */ /* 0x000ee2000c1e1b00 */
[----:B------:R-:W-:-:S05]  /*07d0*/  IMAD.WIDE.U32 R24, R25, 0x8, R20 ;  /* 0x0000000819187825 */ /* 0x000fca00078e0014 */
        /* <DEDUP_REMOVED lines=24> */
.L_x_4:
[----:B------:R-:W-:Y:S05]  /*0960*/  BSYNC.RECONVERGENT B0 ;  /* 0x0000000000007941 */ /* 0x000fea0003800200 */
.L_x_3:
[----:B------:R-:W-:Y:S01]  /*0970*/  IMAD.MOV.U32 R14, RZ, RZ, 0x8 ;  /* 0x00000008ff0e7424 */ /* 0x000fe200078e00ff */
[----:B------:R-:W-:Y:S04]  /*0980*/  BAR.SYNC.DEFER_BLOCKING 0x0 ;  /* 0x0000000000007b1d */ /* 0x000fe80000010000 */
[----:B------:R-:W-:Y:S02]  /*0990*/  SHF.L.U32 R14, R14, UR4, RZ ;  /* 0x000000040e0e7c19 */ /* 0x000fe400080006ff */
[----:B------:R-:W-:Y:S02]  /*09a0*/  BSSY.RECONVERGENT B0, `(.L_x_5) ;  /* 0x0000038000007945 */ /* 0x000fe40003800200 */
[-C--:B------:R-:W-:Y:S02]  /*09b0*/  IABS R18, R14.reuse ;  /* 0x0000000e00127213 */ /* 0x080fe40000000000 */
[----:B------:R-:W-:-:S02]  /*09c0*/  IABS R19, R14 ;  /* 0x0000000e00137213 */ /* 0x000fc40000000000 */
[----:B------:R-:W1:Y:S08]  /*09d0*/  I2F.RP R15, R18 ;  /* 0x00000012000f7306 */ /* 0x000e700000209400 */
[----:B-1----:R-:W0:Y:S02]  /*09e0*/  MUFU.RCP R15, R15 ;  /* 0x0000000f000f7308 */ /* 0x002e240000001000 */
[----:B0-----:R-:W-:-:S06]  /*09f0*/  VIADD R12, R15, 0xffffffe ;  /* 0x0ffffffe0f0c7836 */ /* 0x001fcc0000000000 */
[----:B------:R0:W1:Y:S02]  /*0a00*/  F2I.FTZ.U32.TRUNC.NTZ R13, R12 ;  /* 0x0000000c000d7305 */ /* 0x000064000021f000 */
[----:B0-----:R-:W-:Y:S01]  /*0a10*/  IMAD.MOV.U32 R12, RZ, RZ, RZ ;  /* 0x000000ffff0c7224 */ /* 0x001fe200078e00ff */
[----:B-1----:R-:W-:-:S05]  /*0a20*/  IADD3 R17, PT, PT, RZ, -R13, RZ ;  /* 0x8000000dff117210 */ /* 0x002fca0007ffe0ff */
[----:B------:R-:W-:-:S04]  /*0a30*/  IMAD R17, R17, R18, RZ ;  /* 0x0000001211117224 */ /* 0x000fc800078e02ff */
[----:B------:R-:W-:Y:S01]  /*0a40*/  IMAD.HI.U32 R16, R13, R17, R12 ;  /* 0x000000110d107227 */ /* 0x000fe200078e000c */
[----:B------:R-:W-:-:S03]  /*0a50*/  LOP3.LUT R12, R14, R6, RZ, 0x3c, !PT ;  /* 0x000000060e0c7212 */ /* 0x000fc600078e3cff */
[----:B------:R-:W-:Y:S01]  /*0a60*/  IMAD.MOV R13, RZ, RZ, -R19 ;  /* 0x000000ffff0d7224 */ /* 0x000fe200078e0a13 */
[----:B------:R-:W-:Y:S01]  /*0a70*/  ISETP.GE.AND P1, PT, R12, RZ, PT ;  /* 0x000000ff0c00720c */ /* 0x000fe20003f26270 */
[----:B------:R-:W-:-:S04]  /*0a80*/  IMAD.HI.U32 R16, R16, R5, RZ ;  /* 0x0000000510107227 */ /* 0x000fc800078e00ff */
[----:B------:R-:W-:-:S05]  /*0a90*/  IMAD R13, R16, R13, R23 ;  /* 0x0000000d100d7224 */ /* 0x000fca00078e0217 */
[----:B------:R-:W-:-:S13]  /*0aa0*/  ISETP.GT.U32.AND P2, PT, R18, R13, PT ;  /* 0x0000000d1200720c */ /* 0x000fda0003f44070 */
[-C--:B------:R-:W-:Y:S01]  /*0ab0*/  @!P2 IADD3 R13, PT, PT, R13, -R18.reuse, RZ ;  /* 0x800000120d0da210 */ /* 0x080fe20007ffe0ff */
[----:B------:R-:W-:Y:S01]  /*0ac0*/  @!P2 VIADD R16, R16, 0x1 ;  /* 0x000000011010a836 */ /* 0x000fe20000000000 */
[----:B------:R-:W-:Y:S02]  /*0ad0*/  ISETP.NE.AND P2, PT, R14, RZ, PT ;  /* 0x000000ff0e00720c */ /* 0x000fe40003f45270 */
[----:B------:R-:W-:-:S13]  /*0ae0*/  ISETP.GE.U32.AND P0, PT, R13, R18, PT ;  /* 0x000000120d00720c */ /* 0x000fda0003f06070 */
[----:B------:R-:W-:-:S05]  /*0af0*/  @P0 VIADD R16, R16, 0x1 ;  /* 0x0000000110100836 */ /* 0x000fca0000000000 */
[----:B------:R-:W-:Y:S02]  /*0b00*/  @!P1 IADD3 R16, PT, PT, -R16, RZ, RZ ;  /* 0x000000ff10109210 */ /* 0x000fe40007ffe1ff */
[----:B------:R-:W-:-:S04]  /*0b10*/  @!P2 LOP3.LUT R16, RZ, R14, RZ, 0x33, !PT ;  /* 0x0000000eff10a212 */ /* 0x000fc800078e33ff */
[----:B------:R-:W-:-:S13]  /*0b20*/  ISETP.GE.AND P0, PT, R3, R16, PT ;  /* 0x000000100300720c */ /* 0x000fda0003f06270 */
[----:B------:R-:W-:Y:S05]  /*0b30*/  @P0 BRA `(.L_x_6) ;  /* 0x0000000000780947 */ /* 0x000fea0003800000 */
[----:B------:R-:W-:Y:S01]  /*0b40*/  IMAD R13, R3, R14, RZ ;  /* 0x0000000e030d7224 */ /* 0x000fe200078e02ff */
[----:B------:R-:W-:Y:S01]  /*0b50*/  SHF.R.S32.HI R25, RZ, 0x1, R14 ;  /* 0x00000001ff197819 */ /* 0x000fe2000001140e */
[----:B------:R-:W2:Y:S02]  /*0b60*/  LDG.E.64 R16, desc[UR8][R10.64+-0x8] ;  /* 0xfffff8080a107981 */ /* 0x000ea4000c1e1b00 */
[----:B---3--:R-:W-:-:S05]  /*0b70*/  IMAD.WIDE R12, R13, 0x8, R8 ;  /* 0x000000080d0c7825 */ /* 0x008fca00078e0208 */
[----:B------:R-:W3:Y:S01]  /*0b80*/  LDG.E.64 R20, desc[UR8][R12.64] ;  /* 0x000000080c147981 */ /* 0x000ee2000c1e1b00 */
[----:B------:R-:W-:-:S05]  /*0b90*/  IMAD.WIDE R24, R25, 0x8, R12 ;  /* 0x0000000819187825 */ /* 0x000fca00078e020c */
[----:B------:R-:W2:Y:S02]  /*0ba0*/  LDG.E.64 R14, desc[UR8][R24.64] ;  /* 0x00000008180e7981 */ /* 0x000ea4000c1e1b00 */
[----:B--2---:R-:W-:Y:S02]  /*0bb0*/  IMAD R15, R15, R16, RZ ;  /* 0x000000100f0f7224 */ /* 0x004fe400078e02ff */
[----:B---3--:R-:W-:-:S04]  /*0bc0*/  IMAD.WIDE.U32 R20, R16, R14, R20 ;  /* 0x0000000e10147225 */ /* 0x008fc800078e0014 */
[----:B------:R-:W-:-:S04]  /*0bd0*/  IMAD R15, R17, R14, R15 ;  /* 0x0000000e110f7224 */ /* 0x000fc800078e020f */
[----:B------:R-:W-:-:S04]  /*0be0*/  IMAD.IADD R21, R21, 0x1, R15 ;  /* 0x0000000115157824 */ /* 0x000fc800078e020f */
[----:B------:R-:W-:-:S04]  /*0bf0*/  IMAD.WIDE.U32 R14, R21, 0x5, RZ ;  /* 0x00000005150e7825 */ /* 0x000fc800078e00ff */
[----:B------:R-:W-:-:S04]  /*0c00*/  IMAD.WIDE.U32 R16, R20, 0x5, RZ ;  /* 0x0000000514107825 */ /* 0x000fc800078e00ff */
[----:B------:R-:W-:-:S04]  /*0c10*/  IMAD.WIDE.U32 R14, P0, R20, 0x2, R14 ;  /* 0x00000002140e7825 */ /* 0x000fc8000780000e */
[----:B------:R-:W-:Y:S01]  /*0c20*/  IMAD.X R19, RZ, RZ, RZ, P0 ;  /* 0x000000ffff137224 */ /* 0x000fe200000e06ff */
[----:B------:R-:W-:Y:S02]  /*0c30*/  IADD3 RZ, P0, PT, R17, R14, RZ ;  /* 0x0000000e11ff7210 */ /* 0x000fe40007f1e0ff */
[----:B------:R-:W-:-:S05]  /*0c40*/  MOV R18, R15 ;  /* 0x0000000f00127202 */ /* 0x000fca0000000f00 */
[----:B------:R-:W-:-:S03]  /*0c50*/  IMAD.WIDE.U32.X R18, R21, 0x2, R18, P0 ;  /* 0x0000000215127825 */ /* 0x000fc600000e0412 */
[----:B------:R-:W-:-:S05]  /*0c60*/  IADD3 R15, P0, PT, R20, -R18, RZ ;  /* 0x80000012140f7210 */ /* 0x000fca0007f1e0ff */
[----:B------:R-:W-:-:S05]  /*0c70*/  IMAD.X R14, R21, 0x1, ~R19, P0 ;  /* 0x00000001150e7824 */ /* 0x000fca00000e0e13 */
[--C-:B------:R-:W-:Y:S02]  /*0c80*/  SHF.R.U64 R15, R15, 0x1, R14.reuse ;  /* 0x000000010f0f7819 */ /* 0x100fe4000000120e */
[----:B------:R-:W-:Y:S02]  /*0c90*/  SHF.R.U32.HI R17, RZ, 0x1, R14 ;  /* 0x00000001ff117819 */ /* 0x000fe4000001160e */
[----:B------:R-:W-:-:S05]  /*0ca0*/  IADD3 R15, P0, PT, R15, R18, RZ ;  /* 0x000000120f0f7210 */ /* 0x000fca0007f1e0ff */
[----:B------:R-:W-:-:S05]  /*0cb0*/  IMAD.X R14, R17, 0x1, R19, P0 ;  /* 0x00000001110e7824 */ /* 0x000fca00000e0613 */
[--C-:B------:R-:W-:Y:S02]  /*0cc0*/  SHF.R.U64 R15, R15, 0x1e, R14.reuse ;  /* 0x0000001e0f0f7819 */ /* 0x100fe4000000120e */
[----:B------:R-:W-:-:S03]  /*0cd0*/  SHF.R.U32.HI R14, RZ, 0x1e, R14 ;  /* 0x0000001eff0e7819 */ /* 0x000fc6000001160e */
[----:B------:R-:W-:-:S04]  /*0ce0*/  IMAD.WIDE.U32 R20, R15, -0x7fffffff, R20 ;  /* 0x800000010f147825 */ /* 0x000fc800078e0014 */
[----:B------:R-:W-:-:S05]  /*0cf0*/  IMAD R14, R14, -0x7fffffff, RZ ;  /* 0x800000010e0e7824 */ /* 0x000fca00078e02ff */
[----:B------:R-:W-:-:S05]  /*0d00*/  IADD3 R21, PT, PT, R21, -R15, R14 ;  /* 0x8000000f15157210 */ /* 0x000fca0007ffe00e */
[----:B------:R0:W-:Y:S02]  /*0d10*/  STG.E.64 desc[UR8][R12.64], R20 ;  /* 0x000000140c007986 */ /* 0x0001e4000c101b08 */
.L_x_6:
[----:B------:R-:W-:Y:S05]  /*0d20*/  BSYNC.RECONVERGENT B0 ;  /* 0x0000000000007941 */ /* 0x000fea0003800200 */
.L_x_5:
[----:B------:R-:W-:Y:S01]  /*0d30*/  HFMA2 R14, -RZ, RZ, 0, 9.5367431640625e-07 ;  /* 0x00000010ff0e7431 */ /* 0x000fe200000001ff */
[----:B------:R-:W-:Y:S01]  /*0d40*/  IADD3 R22, PT, PT, R22, 0x4, RZ ;  /* 0x0000000416167810 */ /* 0x000fe20007ffe0ff */
[----:B------:R-:W-:Y:S06]  /*0d50*/  BAR.SYNC.DEFER_BLOCKING 0x0 ;  /* 0x0000000000007b1d */ /* 0x000fec0000010000 */
[----:B------:R-:W-:Y:S01]  /*0d60*/  BSSY.RECONVERGENT B0, `(.L_x_7) ;  /* 0x000003c000007945 */ /* 0x000fe20003800200 */
[----:B------:R-:W-:-:S04]  /*0d70*/  SHF.L.U32 R14, R14, UR4, RZ ;  /* 0x000000040e0e7c19 */ /* 0x000fc800080006ff */
[-C--:B------:R-:W-:Y:S02]  /*0d80*/  IABS R18, R14.reuse ;  /* 0x0000000e00127213 */ /* 0x080fe40000000000 */
[----:B------:R-:W-:Y:S02]  /*0d90*/  IABS R19, R14 ;  /* 0x0000000e00137213 */ /* 0x000fe40000000000 */
[----:B------:R-:W1:Y:S08]  /*0da0*/  I2F.RP R15, R18 ;  /* 0x00000012000f7306 */ /* 0x000e700000209400 */
[----:B-1----:R-:W0:Y:S02]  /*0db0*/  MUFU.RCP R15, R15 ;  /* 0x0000000f000f7308 */ /* 0x002e240000001000 */
[----:B0-----:R-:W-:-:S06]  /*0dc0*/  VIADD R12, R15, 0xffffffe ;  /* 0x0ffffffe0f0c7836 */ /* 0x001fcc0000000000 */
[----:B------:R0:W1:Y:S02]  /*0dd0*/  F2I.FTZ.U32.TRUNC.NTZ R13, R12 ;  /* 0x0000000c000d7305 */ /* 0x000064000021f000 */
[----:B0-----:R-:W-:Y:S01]  /*0de0*/  MOV R12, RZ ;  /* 0x000000ff000c7202 */ /* 0x001fe20000000f00 */
[----:B-1----:R-:W-:-:S04]  /*0df0*/  IMAD.MOV R17, RZ, RZ, -R13 ;  /* 0x000000ffff117224 */ /* 0x002fc800078e0a0d */
        /* <DEDUP_REMOVED lines=8> */
[----:B------:R-:W-:Y:S01]  /*0e80*/  @!P2 IMAD.IADD R13, R13, 0x1, -R18 ;  /* 0x000000010d0da824 */ /* 0x000fe200078e0a12 */
[----:B------:R-:W-:Y:S02]  /*0e90*/  @!P2 IADD3 R16, PT, PT, R16, 0x1, RZ ;  /* 0x000000011010a810 */ /* 0x000fe40007ffe0ff */
[----:B------:R-:W-:Y:S02]  /*0ea0*/  ISETP.NE.AND P2, PT, R14, RZ, PT ;  /* 0x000000ff0e00720c */ /* 0x000fe40003f45270 */
[----:B------:R-:W-:-:S13]  /*0eb0*/  ISETP.GE.U32.AND P0, PT, R13, R18, PT ;  /* 0x000000120d00720c */ /* 0x000fda0003f06070 */
[----:B------:R-:W-:Y:S01]  /*0ec0*/  @P0 VIADD R16, R16, 0x1 ;  /* 0x0000000110100836 */ /* 0x000fe20000000000 */
[----:B------:R-:W-:-:S03]  /*0ed0*/  ISETP.NE.AND P0, PT, R22, RZ, PT ;  /* 0x000000ff1600720c */ /* 0x000fc60003f05270 */
[----:B------:R-:W-:Y:S01]  /*0ee0*/  @!P1 IMAD.MOV R16, RZ, RZ, -R16 ;  /* 0x000000ffff109224 */ /* 0x000fe200078e0a10 */
[----:B------:R-:W-:-:S04]  /*0ef0*/  @!P2 LOP3.LUT R16, RZ, R14, RZ, 0x33, !PT ;  /* 0x0000000eff10a212 */ /* 0x000fc800078e33ff */
[----:B------:R-:W-:-:S13]  /*0f00*/  ISETP.GE.AND P1, PT, R3, R16, PT ;  /* 0x000000100300720c */ /* 0x000fda0003f26270 */
[----:B------:R-:W-:Y:S05]  /*0f10*/  @P1 BRA `(.L_x_8) ;  /* 0x0000000000801947 */ /* 0x000fea0003800000 */
[----:B------:R-:W-:Y:S01]  /*0f20*/  IMAD R13, R3, R14, RZ ;  /* 0x0000000e030d7224 */ /* 0x000fe200078e02ff */
[----:B------:R-:W-:Y:S01]  /*0f30*/  UMOV UR5, 0x40 ;  /* 0x0000004000057882 */ /* 0x000fe20000000000 */
[----:B------:R-:W2:Y:S01]  /*0f40*/  LDG.E.64 R10, desc[UR8][R10.64+-0x10] ;  /* 0xfffff0080a0a7981 */ /* 0x000ea2000c1e1b00 */
        /* <DEDUP_REMOVED lines=29> */
.L_x_8:
[----:B------:R-:W-:Y:S05]  /*1120*/  BSYNC.RECONVERGENT B0 ;  /* 0x0000000000007941 */ /* 0x000fea0003800200 */
.L_x_7:
[----:B------:R-:W-:Y:S01]  /*1130*/  BAR.SYNC.DEFER_BLOCKING 0x0 ;  /* 0x0000000000007b1d */ /* 0x000fe20000010000 */
[----:B------:R-:W-:Y:S01]  /*1140*/  UIADD3 UR4, UPT, UPT, UR4, 0x4, URZ ;  /* 0x0000000404047890 */ /* 0x000fe2000fffe0ff */
[----:B------:R-:W-:-:S04]  /*1150*/  VIADD R7, R7, 0xfffffffc ;  /* 0xfffffffc07077836 */ /* 0x000fc80000000000 */
[----:B------:R-:W-:Y:S07]  /*1160*/  @P0 BRA `(.L_x_9) ;  /* 0xfffffff000040947 */ /* 0x000fee000383ffff */
.L_x_0:
[----:B------:R-:W-:-:S13]  /*1170*/  ISETP.NE.AND P0, PT, R0, RZ, PT ;  /* 0x000000ff0000720c */ /* 0x000fda0003f05270 */
[----:B0-----:R-:W-:Y:S05]  /*1180*/  @!P0 EXIT ;  /* 0x000000000000894d */ /* 0x001fea0003800000 */
[----:B------:R-:W0:Y:S01]  /*1190*/  LDC R10, c[0x0][0x390] ;  /* 0x0000e400ff0a7b82 */ /* 0x000e220000000800 */
[----:B------:R-:W1:Y:S01]  /*11a0*/  LDCU UR4, c[0x0][0x394] ;  /* 0x00007280ff0477ac */ /* 0x000e620008000800 */
[----:B------:R-:W-:Y:S01]  /*11b0*/  LOP3.LUT R13, RZ, R2, RZ, 0x33, !PT ;  /* 0x00000002ff0d7212 */ /* 0x000fe200078e33ff */
[----:B------:R-:W-:Y:S01]  /*11c0*/  IMAD.MOV R0, RZ, RZ, -R0 ;  /* 0x000000ffff007224 */ /* 0x000fe200078e0a00 */
[----:B------:R-:W-:-:S04]  /*11d0*/  IABS R11, R6 ;  /* 0x00000006000b7213 */ /* 0x000fc80000000000 */
[----:B------:R-:W2:Y:S08]  /*11e0*/  LDC.64 R4, c[0x0][0x380] ;  /* 0x0000e000ff047b82 */ /* 0x000eb00000000a00 */
[----:B---3--:R-:W3:Y:S01]  /*11f0*/  LDC.64 R8, c[0x0][0x388] ;  /* 0x0000e200ff087b82 */ /* 0x008ee20000000a00 */
[----:B-1----:R-:W-:-:S07]  /*1200*/  IADD3 R13, PT, PT, R13, UR4, RZ ;  /* 0x000000040d0d7c10 */ /* 0x002fce000fffe0ff */
.L_x_12:
[----:B0-----:R-:W-:Y:S01]  /*1210*/  IMAD.MOV.U32 R7, RZ, RZ, 0x2 ;  /* 0x00000002ff077424 */ /* 0x001fe200078e00ff */
[----:B------:R-:W-:Y:S04]  /*1220*/  BSSY.RECONVERGENT B0, `(.L_x_10) ;  /* 0x000003b000007945 */ /* 0x000fe80003800200 */
[----:B------:R-:W-:-:S04]  /*1230*/  SHF.L.U32 R12, R7, R2, RZ ;  /* 0x00000002070c7219 */ /* 0x000fc800000006ff */
[-C--:B------:R-:W-:Y:S02]  /*1240*/  IABS R15, R12.reuse ;  /* 0x0000000c000f7213 */ /* 0x080fe40000000000 */
[----:B------:R-:W-:Y:S02]  /*1250*/  IABS R18, R12 ;  /* 0x0000000c00127213 */ /* 0x000fe40000000000 */
[----:B------:R-:W1:Y:S08]  /*1260*/  I2F.RP R14, R15 ;  /* 0x0000000f000e7306 */ /* 0x000e700000209400 */
[----:B-1----:R-:W1:Y:S02]  /*1270*/  MUFU.RCP R14, R14 ;  /* 0x0000000e000e7308 */ /* 0x002e640000001000 */
[----:B-1----:R-:W-:Y:S01]  /*1280*/  VIADD R6, R14, 0xffffffe ;  /* 0x0ffffffe0e067836 */ /* 0x002fe20000000000 */
[----:B0-----:R-:W-:-:S05]  /*1290*/  IABS R14, R10 ;  /* 0x0000000a000e7213 */ /* 0x001fca0000000000 */
[----:B------:R0:W1:Y:S02]  /*12a0*/  F2I.FTZ.U32.TRUNC.NTZ R7, R6 ;  /* 0x0000000600077305 */ /* 0x000064000021f000 */
[----:B0-----:R-:W-:Y:S01]  /*12b0*/  IMAD.MOV.U32 R6, RZ, RZ, RZ ;  /* 0x000000ffff067224 */ /* 0x001fe200078e00ff */
[----:B-1----:R-:W-:-:S05]  /*12c0*/  IADD3 R16, PT, PT, RZ, -R7, RZ ;  /* 0x80000007ff107210 */ /* 0x002fca0007ffe0ff */
[----:B------:R-:W-:-:S04]  /*12d0*/  IMAD R17, R16, R15, RZ ;  /* 0x0000000f10117224 */ /* 0x000fc800078e02ff */
[----:B------:R-:W-:Y:S01]  /*12e0*/  IMAD.HI.U32 R16, R7, R17, R6 ;  /* 0x0000001107107227 */ /* 0x000fe200078e0006 */
[----:B------:R-:W-:-:S05]  /*12f0*/  IADD3 R7, PT, PT, RZ, -R18, RZ ;  /* 0x80000012ff077210 */ /* 0x000fca0007ffe0ff */
[----:B------:R-:W-:-:S04]  /*1300*/  IMAD.HI.U32 R16, R16, R11, RZ ;  /* 0x0000000b10107227 */ /* 0x000fc800078e00ff */
[----:B------:R-:W-:-:S05]  /*1310*/  IMAD R6, R16, R7, R14 ;  /* 0x0000000710067224 */ /* 0x000fca00078e020e */
[----:B------:R-:W-:-:S13]  /*1320*/  ISETP.GT.U32.AND P2, PT, R15, R6, PT ;  /* 0x000000060f00720c */ /* 0x000fda0003f44070 */
[----:B------:R-:W-:Y:S01]  /*1330*/  @!P2 IMAD.IADD R6, R6, 0x1, -R15 ;  /* 0x000000010606a824 */ /* 0x000fe200078e0a0f */
[----:B------:R-:W-:Y:S02]  /*1340*/  @!P2 IADD3 R16, PT, PT, R16, 0x1, RZ ;  /* 0x000000011010a810 */ /* 0x000fe40007ffe0ff */
[----:B------:R-:W-:Y:S02]  /*1350*/  ISETP.NE.AND P2, PT, R12, RZ, PT ;  /* 0x000000ff0c00720c */ /* 0x000fe40003f45270 */
[----:B------:R-:W-:Y:S02]  /*1360*/  ISETP.GE.U32.AND P0, PT, R6, R15, PT ;  /* 0x0000000f0600720c */ /* 0x000fe40003f06070 */
[----:B------:R-:W-:-:S04]  /*1370*/  LOP3.LUT R6, R12, R10, RZ, 0x3c, !PT ;  /* 0x0000000a0c067212 */ /* 0x000fc800078e3cff */
[----:B------:R-:W-:-:S07]  /*1380*/  ISETP.GE.AND P1, PT, R6, RZ, PT ;  /* 0x000000ff0600720c */ /* 0x000fce0003f26270 */
[----:B------:R-:W-:-:S06]  /*1390*/  @P0 VIADD R16, R16, 0x1 ;  /* 0x0000000110100836 */ /* 0x000fcc0000000000 */
[----:B------:R-:W-:Y:S02]  /*13a0*/  @!P1 IADD3 R16, PT, PT, -R16, RZ, RZ ;  /* 0x000000ff10109210 */ /* 0x000fe40007ffe1ff */
[----:B------:R-:W-:-:S04]  /*13b0*/  @!P2 LOP3.LUT R16, RZ, R12, RZ, 0x33, !PT ;  /* 0x0000000cff10a212 */ /* 0x000fc800078e33ff */
[----:B------:R-:W-:-:S13]  /*13c0*/  ISETP.GE.AND P0, PT, R3, R16, PT ;  /* 0x000000100300720c */ /* 0x000fda0003f06270 */
[----:B------:R-:W-:Y:S05]  /*13d0*/  @P0 BRA `(.L_x_11) ;  /* 0x00000000007c0947 */ /* 0x000fea0003800000 */
[----:B------:R-:W-:Y:S01]  /*13e0*/  IMAD R7, R3, R12, RZ ;  /* 0x0000000c03077224 */ /* 0x000fe200078e02ff */
[----:B------:R-:W-:Y:S01]  /*13f0*/  SHF.R.S32.HI R19, RZ, 0x1, R12 ;  /* 0x00000001ff137819 */ /* 0x000fe2000001140c */
[----:B---3--:R-:W-:-:S04]  /*1400*/  IMAD.WIDE R16, R13, 0x8, R8 ;  /* 0x000000080d107825 */ /* 0x008fc800078e0208 */
[----:B--2---:R-:W-:Y:S02]  /*1410*/  IMAD.WIDE R6, R7, 0x8, R4 ;  /* 0x0000000807067825 */ /* 0x004fe400078e0204 */
[----:B------:R-:W2:Y:S02]  /*1420*/  LDG.E.64 R16, desc[UR8][R16.64] ;  /* 0x0000000810107981 */ /* 0x000ea4000c1e1b00 */
[----:B------:R-:W-:Y:S02]  /*1430*/  IMAD.WIDE R18, R19, 0x8, R6 ;  /* 0x0000000813127825 */ /* 0x000fe400078e0206 */
[----:B------:R-:W3:Y:S04]  /*1440*/  LDG.E.64 R14, desc[UR8][R6.64] ;  /* 0x00000008060e7981 */ /* 0x000ee8000c1e1b00 */
[----:B------:R-:W2:Y:S02]  /*1450*/  LDG.E.64 R18, desc[UR8][R18.64] ;  /* 0x0000000812127981 */ /* 0x000ea4000c1e1b00 */
[----:B--2---:R-:W-:-:S02]  /*1460*/  IMAD R21, R19, R16, RZ ;  /* 0x0000001013157224 */ /* 0x004fc400078e02ff */
[----:B---3--:R-:W-:-:S04]  /*1470*/  IMAD.WIDE.U32 R14, R16, R18, R14 ;  /* 0x00000012100e7225 */ /* 0x008fc800078e000e */
[----:B------:R-:W-:-:S04]  /*1480*/  IMAD R21, R17, R18, R21 ;  /* 0x0000001211157224 */ /* 0x000fc800078e0215 */
[----:B------:R-:W-:-:S04]  /*1490*/  IMAD.IADD R15, R15, 0x1, R21 ;  /* 0x000000010f0f7824 */ /* 0x000fc800078e0215 */
[----:B------:R-:W-:-:S04]  /*14a0*/  IMAD.WIDE.U32 R20, R15, 0x5, RZ ;  /* 0x000000050f147825 */ /* 0x000fc800078e00ff */
[----:B------:R-:W-:-:S04]  /*14b0*/  IMAD.WIDE.U32 R22, P0, R14, 0x2, R20 ;  /* 0x000000020e167825 */ /* 0x000fc80007800014 */
[----:B------:R-:W-:Y:S01]  /*14c0*/  IMAD.WIDE.U32 R20, R14, 0x5, RZ ;  /* 0x000000050e147825 */ /* 0x000fe200078e00ff */
[----:B------:R-:W-:-:S03]  /*14d0*/  IADD3.X R25, PT, PT, RZ, RZ, RZ, P0, !PT ;  /* 0x000000ffff197210 */ /* 0x000fc600007fe4ff */
[----:B------:R-:W-:Y:S01]  /*14e0*/  IMAD.MOV.U32 R24, RZ, RZ, R23 ;  /* 0x000000ffff187224 */ /* 0x000fe200078e0017 */
[----:B------:R-:W-:-:S05]  /*14f0*/  IADD3 RZ, P0, PT, R21, R22, RZ ;  /* 0x0000001615ff7210 */ /* 0x000fca0007f1e0ff */
[----:B------:R-:W-:-:S03]  /*1500*/  IMAD.WIDE.U32.X R16, R15, 0x2, R24, P0 ;  /* 0x000000020f107825 */ /* 0x000fc600000e0418 */
[----:B------:R-:W-:-:S04]  /*1510*/  IADD3 R19, P0, PT, R14, -R16, RZ ;  /* 0x800000100e137210 */ /* 0x000fc80007f1e0ff */
[----:B------:R-:W-:-:S04]  /*1520*/  IADD3.X R12, PT, PT, R15, ~R17, RZ, P0, !PT ;  /* 0x800000110f0c7210 */ /* 0x000fc800007fe4ff */
        /* <DEDUP_REMOVED lines=10> */
.L_x_11:
[----:B------:R-:W-:Y:S05]  /*15d0*/  BSYNC.RECONVERGENT B0 ;  /* 0x0000000000007941 */ /* 0x000fea0003800200 */
.L_x_10:
[----:B------:R-:W-:Y:S01]  /*15e0*/  IADD3 R0, PT, PT, R0, 0x1, RZ ;  /* 0x0000000100007810 */ /* 0x000fe20007ffe0ff */
[----:B------:R-:W-:Y:S01]  /*15f0*/  BAR.SYNC.DEFER_BLOCKING 0x0 ;  /* 0x0000000000007b1d */ /* 0x000fe20000010000 */
[----:B------:R-:W-:Y:S01]  /*1600*/  VIADD R2, R2, 0x1 ;  /* 0x0000000102027836 */ /* 0x000fe20000000000 */
[----:B------:R-:W-:Y:S02]  /*1610*/  IADD3 R13, PT, PT, R13, -0x1, RZ ;  /* 0xffffffff0d0d7810 */ /* 0x000fe40007ffe0ff */
[----:B------:R-:W-:-:S13]  /*1620*/  ISETP.NE.AND P0, PT, R0, RZ, PT ;  /* 0x000000ff0000720c */ /* 0x000fda0003f05270 */
[----:B------:R-:W-:Y:S05]  /*1630*/  @P0 BRA `(.L_x_12) ;  /* 0xfffffff800f40947 */ /* 0x000fea000383ffff */
[----:B------:R-:W-:Y:S05]  /*1640*/  EXIT ;  /* 0x000000000000794d */ /* 0x000fea0003800000 */
.L_x_13:
[----:B------:R-:W-:-:S00]  /*1650*/  BRA `(.L_x_13) ;  /* 0xfffffffc00fc7947 */ /* 0x000fc0000383ffff */
[----:B------:R-:W-:-:S00]  /*1660*/  NOP ;  /* 0x0000000000007918 */ /* 0x000fc00000000000 */
        /* <DEDUP_REMOVED lines=9> */
.L_x_14:


//--------------------- .nv.shared.reserved.0     --------------------------
	.section	.nv.shared.reserved.0,"aw",@nobits
	.weak		__nv_reservedSMEM_offset_0_alias
	.size		__nv_reservedSMEM_offset_0_alias, 0, 64
	.other		__nv_reservedSMEM_offset_0_alias,@"STO_CUDA_RESERVED_SHARED STV_DEFAULT"
__nv_reservedSMEM_offset_0_alias:
	.zero		0
	.zero		64


//--------------------- .nv.constant0._Z10foldKernelPmPKmii --------------------------
	.section	.nv.constant0._Z10foldKernelPmPKmii,"a",@progbits
	.sectionflags	@""
	.align	4
.nv.constant0._Z10foldKernelPmPKmii:
	.zero		920


//--------------------- SYMBOLS --------------------------

	.type		.nv.reservedSmem.offset0,@object
	.size		.nv.reservedSmem.offset0,0x4
